	.headerflags	@"EF_CUDA_TEXMODE_UNIFIED EF_CUDA_64BIT_ADDRESS EF_CUDA_ACCELERATORS EF_CUDA_SM90 EF_CUDA_VIRTUAL_SM(EF_CUDA_SM90)"
	.elftype	@"ET_EXEC"


//--------------------- .nv.info                  --------------------------
	.section	.nv.info,"",@"SHT_CUDA_INFO"
	.align	4


	//----- nvinfo : EIATTR_REGCOUNT
	.align		4
        /*0000*/ 	.byte	0x04, 0x2f
        /*0002*/ 	.short	(.L_1 - .L_0)
	.align		4
.L_0:
        /*0004*/ 	.word	index@(triton_poi_fused_cat_19)
        /*0008*/ 	.word	0x0000000e


	//----- nvinfo : EIATTR_MIN_STACK_SIZE
	.align		4
.L_1:
        /*000c*/ 	.byte	0x04, 0x12
        /*000e*/ 	.short	(.L_3 - .L_2)
	.align		4
.L_2:
        /*0010*/ 	.word	index@(triton_poi_fused_cat_19)
        /*0014*/ 	.word	0x00000000


	//----- nvinfo : EIATTR_FRAME_SIZE
	.align		4
.L_3:
        /*0018*/ 	.byte	0x04, 0x11
        /*001a*/ 	.short	(.L_5 - .L_4)
	.align		4
.L_4:
        /*001c*/ 	.word	index@(triton_poi_fused_cat_19)
        /*0020*/ 	.word	0x00000000


	//----- nvinfo : EIATTR_MIN_STACK_SIZE
	.align		4
.L_5:
        /*0024*/ 	.byte	0x04, 0x12
        /*0026*/ 	.short	(.L_7 - .L_6)
	.align		4
.L_6:
        /*0028*/ 	.word	index@(triton_poi_fused_cat_19)
        /*002c*/ 	.word	0x00000000
.L_7:


//--------------------- .nv.info.triton_poi_fused_cat_19 --------------------------
	.section	.nv.info.triton_poi_fused_cat_19,"",@"SHT_CUDA_INFO"
	.sectionflags	@""
	.align	4


	//----- nvinfo : EIATTR_CUDA_API_VERSION
	.align		4
        /*0000*/ 	.byte	0x04, 0x37
        /*0002*/ 	.short	(.L_9 - .L_8)
.L_8:
        /*0004*/ 	.word	0x0000007c


	//----- nvinfo : EIATTR_KPARAM_INFO
	.align		4
.L_9:
        /*0008*/ 	.byte	0x04, 0x17
        /*000a*/ 	.short	(.L_11 - .L_10)
.L_10:
        /*000c*/ 	.word	0x00000000
        /*0010*/ 	.short	0x0003
        /*0012*/ 	.short	0x0018
        /*0014*/ 	.byte	0x00, 0xf0, 0x11, 0x00


	//----- nvinfo : EIATTR_KPARAM_INFO
	.align		4
.L_11:
        /*0018*/ 	.byte	0x04, 0x17
        /*001a*/ 	.short	(.L_13 - .L_12)
.L_12:
        /*001c*/ 	.word	0x00000000
        /*0020*/ 	.short	0x0002
        /*0022*/ 	.short	0x0010
        /*0024*/ 	.byte	0x00, 0xf4, 0x21, 0x00


	//----- nvinfo : EIATTR_KPARAM_INFO
	.align		4
.L_13:
        /*0028*/ 	.byte	0x04, 0x17
        /*002a*/ 	.short	(.L_15 - .L_14)
.L_14:
        /*002c*/ 	.word	0x00000000
        /*0030*/ 	.short	0x0001
        /*0032*/ 	.short	0x0008
        /*0034*/ 	.byte	0x00, 0xf4, 0x21, 0x00


	//----- nvinfo : EIATTR_KPARAM_INFO
	.align		4
.L_15:
        /*0038*/ 	.byte	0x04, 0x17
        /*003a*/ 	.short	(.L_17 - .L_16)
.L_16:
        /*003c*/ 	.word	0x00000000
        /*0040*/ 	.short	0x0000
        /*0042*/ 	.short	0x0000
        /*0044*/ 	.byte	0x00, 0xf4, 0x21, 0x00


	//----- nvinfo : EIATTR_SPARSE_MMA_MASK
	.align		4
.L_17:
        /*0048*/ 	.byte	0x03, 0x50
        /*004a*/ 	.short	0x0000


	//----- nvinfo : EIATTR_MAXREG_COUNT
	.align		4
        /*004c*/ 	.byte	0x03, 0x1b
        /*004e*/ 	.short	0x00ff


	//----- nvinfo : EIATTR_EXIT_INSTR_OFFSETS
	.align		4
        /*0050*/ 	.byte	0x04, 0x1c
        /*0052*/ 	.short	(.L_19 - .L_18)


	//   ....[0]....
.L_18:
        /*0054*/ 	.word	0x000001e0


	//   ....[1]....
        /*0058*/ 	.word	0x00000200


	//----- nvinfo : EIATTR_REQNTID
	.align		4
.L_19:
        /*005c*/ 	.byte	0x04, 0x10
        /*005e*/ 	.short	(.L_21 - .L_20)
.L_20:
        /*0060*/ 	.word	0x00000080
        /*0064*/ 	.word	0x00000001
        /*0068*/ 	.word	0x00000001


	//----- nvinfo : EIATTR_CBANK_PARAM_SIZE
	.align		4
.L_21:
        /*006c*/ 	.byte	0x03, 0x19
        /*006e*/ 	.short	0x001c


	//----- nvinfo : EIATTR_PARAM_CBANK
	.align		4
        /*0070*/ 	.byte	0x04, 0x0a
        /*0072*/ 	.short	(.L_23 - .L_22)
	.align		4
.L_22:
        /*0074*/ 	.word	index@(.nv.constant0.triton_poi_fused_cat_19)
        /*0078*/ 	.short	0x0210
        /*007a*/ 	.short	0x001c


	//----- nvinfo : EIATTR_SW_WAR
	.align		4
.L_23:
        /*007c*/ 	.byte	0x04, 0x36
        /*007e*/ 	.short	(.L_25 - .L_24)
.L_24:
        /*0080*/ 	.word	0x00000008
.L_25:


//--------------------- .nv.callgraph             --------------------------
	.section	.nv.callgraph,"",@"SHT_CUDA_CALLGRAPH"
	.align	4
	.sectionentsize	8
	.align		4
        /*0000*/ 	.word	0x00000000
	.align		4
        /*0004*/ 	.word	0xffffffff
	.align		4
        /*0008*/ 	.word	0x00000000
	.align		4
        /*000c*/ 	.word	0xfffffffe
	.align		4
        /*0010*/ 	.word	0x00000000
	.align		4
        /*0014*/ 	.word	0xfffffffd
	.align		4
        /*0018*/ 	.word	0x00000000
	.align		4
        /*001c*/ 	.word	0xfffffffc


//--------------------- .text.triton_poi_fused_cat_19 --------------------------
	.section	.text.triton_poi_fused_cat_19,"ax",@progbits
	.align	128
        .global         triton_poi_fused_cat_19
        .type           triton_poi_fused_cat_19,@function
        .size           triton_poi_fused_cat_19,(.L_x_1 - triton_poi_fused_cat_19)
        .other          triton_poi_fused_cat_19,@"STO_CUDA_ENTRY STV_DEFAULT"
triton_poi_fused_cat_19:
.text.triton_poi_fused_cat_19:
[----:B------:R-:W0:Y:S02]  /*0000*/  LDC R1, c[0x0][0x28] ;  /* 0x00000a00ff017b82 */ /* 0x000e240000000800 */
[----:B------:R-:W1:Y:S01]  /*0010*/  S2R R0, SR_TID.X ;  /* 0x0000000000007919 */ /* 0x000e620000002100 */
[----:B------:R-:W2:Y:S01]  /*0020*/  LDC.64 R2, c[0x0][0x210] ;  /* 0x00008400ff027b82 */ /* 0x000ea20000000a00 */
[----:B------:R-:W-:Y:S01]  /*0030*/  ULDC.64 UR4, c[0x0][0x208] ;  /* 0x0000820000047ab9 */ /* 0x000fe20000000a00 */
[----:B------:R-:W3:Y:S01]  /*0040*/  S2R R9, SR_CTAID.X ;  /* 0x0000000000097919 */ /* 0x000ee20000002500 */
[----:B-1----:R-:W-:-:S05]  /*0050*/  LOP3.LUT R0, R0, 0x7f, RZ, 0xc0, !PT ;  /* 0x0000007f00007812 */ /* 0x002fca00078ec0ff */
[----:B---3--:R-:W-:-:S05]  /*0060*/  IMAD R9, R9, 0x80, R0 ;  /* 0x0000008009097824 */ /* 0x008fca00078e0200 */
[----:B------:R-:W-:-:S04]  /*0070*/  SHF.R.S32.HI R0, RZ, 0x1f, R9 ;  /* 0x0000001fff007819 */ /* 0x000fc80000011409 */
[----:B------:R-:W-:-:S04]  /*0080*/  LEA.HI R0, R0, R9, RZ, 0x7 ;  /* 0x0000000900007211 */ /* 0x000fc800078f38ff */
[----:B------:R-:W-:Y:S02]  /*0090*/  LOP3.LUT R4, R0, 0xffffff80, RZ, 0xc0, !PT ;  /* 0xffffff8000047812 */ /* 0x000fe400078ec0ff */
[----:B------:R-:W-:-:S03]  /*00a0*/  SHF.R.S32.HI R0, RZ, 0x7, R0 ;  /* 0x00000007ff007819 */ /* 0x000fc60000011400 */
[----:B------:R-:W-:Y:S02]  /*00b0*/  IMAD.IADD R7, R9, 0x1, -R4 ;  /* 0x0000000109077824 */ /* 0x000fe400078e0a04 */
[----:B------:R-:W1:Y:S02]  /*00c0*/  LDC.64 R4, c[0x0][0x218] ;  /* 0x00008600ff047b82 */ /* 0x000e640000000a00 */
[----:B------:R-:W-:Y:S01]  /*00d0*/  IMAD R11, R0, 0x40, R7 ;  /* 0x00000040000b7824 */ /* 0x000fe200078e0207 */
[----:B------:R-:W-:Y:S01]  /*00e0*/  ISETP.GE.AND P2, PT, R7, 0x40, PT ;  /* 0x000000400700780c */ /* 0x000fe20003f46270 */
[----:B------:R-:W-:Y:S02]  /*00f0*/  IMAD.MOV.U32 R0, RZ, RZ, RZ ;  /* 0x000000ffff007224 */ /* 0x000fe400078e00ff */
[----:B--2---:R-:W-:Y:S01]  /*0100*/  IMAD.WIDE R2, R11, 0x4, R2 ;  /* 0x000000040b027825 */ /* 0x004fe200078e0202 */
[C---:B------:R-:W-:Y:S02]  /*0110*/  ISETP.LT.AND P3, PT, R9.reuse, 0x200, !P2 ;  /* 0x000002000900780c */ /* 0x040fe40005761270 */
[----:B------:R-:W-:-:S04]  /*0120*/  ISETP.GE.AND P0, PT, R9, 0x200, PT ;  /* 0x000002000900780c */ /* 0x000fc80003f06270 */
[----:B------:R-:W-:Y:S01]  /*0130*/  ISETP.GT.AND P1, PT, R7, 0x3f, !P0 ;  /* 0x0000003f0700780c */ /* 0x000fe20004724270 */
[----:B------:R-:W-:Y:S01]  /*0140*/  IMAD.MOV.U32 R8, RZ, RZ, RZ ;  /* 0x000000ffff087224 */ /* 0x000fe200078e00ff */
[----:B------:R-:W2:Y:S05]  /*0150*/  LDC.64 R6, c[0x0][0x220] ;  /* 0x00008800ff067b82 */ /* 0x000eaa0000000a00 */
[----:B------:R-:W3:Y:S01]  /*0160*/  @P3 LDG.E.EL R0, desc[UR4][R2.64] ;  /* 0x0000000402003981 */ /* 0x000ee2000c2e1900 */
[----:B-1----:R-:W-:-:S05]  /*0170*/  IMAD.WIDE R4, R11, 0x4, R4 ;  /* 0x000000040b047825 */ /* 0x002fca00078e0204 */
[----:B------:R-:W4:Y:S01]  /*0180*/  @P1 LDG.E.EL R8, desc[UR4][R4.64+-0x100] ;  /* 0xffff000404081981 */ /* 0x000f22000c2e1900 */
[----:B--2---:R-:W-:Y:S01]  /*0190*/  IMAD.WIDE R6, R9, 0x4, R6 ;  /* 0x0000000409067825 */ /* 0x004fe200078e0206 */
[----:B---3--:R-:W-:-:S04]  /*01a0*/  SEL R11, R0, RZ, P3 ;  /* 0x000000ff000b7207 */ /* 0x008fc80001800000 */
[----:B------:R-:W-:-:S13]  /*01b0*/  FSETP.GT.AND P3, PT, R11, RZ, PT ;  /* 0x000000ff0b00720b */ /* 0x000fda0003f64000 */
[----:B------:R-:W-:Y:S01]  /*01c0*/  @!P3 FMUL R11, R11, 0.10000000149011611938 ;  /* 0x3dcccccd0b0bb820 */ /* 0x000fe20000400000 */
[----:B----4-:R-:W-:Y:S01]  /*01d0*/  @P2 SEL R11, R8, RZ, P1 ;  /* 0x000000ff080b2207 */ /* 0x010fe20000800000 */
[----:B------:R-:W-:Y:S06]  /*01e0*/  @P0 EXIT ;  /* 0x000000000000094d */ /* 0x000fec0003800000 */
[----:B------:R-:W-:Y:S01]  /*01f0*/  STG.E desc[UR4][R6.64], R11 ;  /* 0x0000000b06007986 */ /* 0x000fe2000c101904 */
[----:B------:R-:W-:Y:S05]  /*0200*/  EXIT ;  /* 0x000000000000794d */ /* 0x000fea0003800000 */
.L_x_0:
[----:B------:R-:W-:-:S00]  /*0210*/  BRA `(.L_x_0) ;  /* 0xfffffffc00fc7947 */ /* 0x000fc0000383ffff */
[----:B------:R-:W-:-:S00]  /*0220*/  NOP ;  /* 0x0000000000007918 */ /* 0x000fc00000000000 */
        /* <DEDUP_REMOVED lines=13> */
.L_x_1:


//--------------------- .nv.constant0.triton_poi_fused_cat_19 --------------------------
	.section	.nv.constant0.triton_poi_fused_cat_19,"a",@progbits
	.sectionflags	@""
	.align	4
.nv.constant0.triton_poi_fused_cat_19:
	.zero		556
